//
// Generated by NVIDIA NVVM Compiler
//
// Compiler Build ID: CL-36424714
// Cuda compilation tools, release 13.0, V13.0.88
// Based on NVVM 20.0.0
//

.version 9.0
.target sm_100
.address_size 64

	// .globl	_Z9VectorAddPiS_S_j

.visible .entry _Z9VectorAddPiS_S_j(
	.param .u64 .ptr .align 1 _Z9VectorAddPiS_S_j_param_0,
	.param .u64 .ptr .align 1 _Z9VectorAddPiS_S_j_param_1,
	.param .u64 .ptr .align 1 _Z9VectorAddPiS_S_j_param_2,
	.param .u32 _Z9VectorAddPiS_S_j_param_3
)
{
	.reg .pred 	%p<2>;
	.reg .b32 	%r<54>;
	.reg .b64 	%rd<21>;

	ld.param.u64 	%rd10, [_Z9VectorAddPiS_S_j_param_0];
	ld.param.u64 	%rd11, [_Z9VectorAddPiS_S_j_param_1];
	ld.param.u64 	%rd12, [_Z9VectorAddPiS_S_j_param_2];
	cvta.to.global.u64 	%rd13, %rd12;
	cvta.to.global.u64 	%rd14, %rd11;
	cvta.to.global.u64 	%rd15, %rd10;
	mov.u32 	%r4, %tid.x;
	mul.wide.u32 	%rd16, %r4, 2560000;
	or.b64  	%rd17, %rd16, 32;
	add.s64 	%rd20, %rd15, %rd17;
	add.s64 	%rd19, %rd14, %rd17;
	add.s64 	%rd18, %rd13, %rd17;
	mov.b32 	%r53, 0;
$L__BB0_1:
	ld.global.u32 	%r5, [%rd20+-32];
	ld.global.u32 	%r6, [%rd19+-32];
	add.s32 	%r7, %r6, %r5;
	st.global.u32 	[%rd18+-32], %r7;
	ld.global.u32 	%r8, [%rd20+-28];
	ld.global.u32 	%r9, [%rd19+-28];
	add.s32 	%r10, %r9, %r8;
	st.global.u32 	[%rd18+-28], %r10;
	ld.global.u32 	%r11, [%rd20+-24];
	ld.global.u32 	%r12, [%rd19+-24];
	add.s32 	%r13, %r12, %r11;
	st.global.u32 	[%rd18+-24], %r13;
	ld.global.u32 	%r14, [%rd20+-20];
	ld.global.u32 	%r15, [%rd19+-20];
	add.s32 	%r16, %r15, %r14;
	st.global.u32 	[%rd18+-20], %r16;
	ld.global.u32 	%r17, [%rd20+-16];
	ld.global.u32 	%r18, [%rd19+-16];
	add.s32 	%r19, %r18, %r17;
	st.global.u32 	[%rd18+-16], %r19;
	ld.global.u32 	%r20, [%rd20+-12];
	ld.global.u32 	%r21, [%rd19+-12];
	add.s32 	%r22, %r21, %r20;
	st.global.u32 	[%rd18+-12], %r22;
	ld.global.u32 	%r23, [%rd20+-8];
	ld.global.u32 	%r24, [%rd19+-8];
	add.s32 	%r25, %r24, %r23;
	st.global.u32 	[%rd18+-8], %r25;
	ld.global.u32 	%r26, [%rd20+-4];
	ld.global.u32 	%r27, [%rd19+-4];
	add.s32 	%r28, %r27, %r26;
	st.global.u32 	[%rd18+-4], %r28;
	ld.global.u32 	%r29, [%rd20];
	ld.global.u32 	%r30, [%rd19];
	add.s32 	%r31, %r30, %r29;
	st.global.u32 	[%rd18], %r31;
	ld.global.u32 	%r32, [%rd20+4];
	ld.global.u32 	%r33, [%rd19+4];
	add.s32 	%r34, %r33, %r32;
	st.global.u32 	[%rd18+4], %r34;
	ld.global.u32 	%r35, [%rd20+8];
	ld.global.u32 	%r36, [%rd19+8];
	add.s32 	%r37, %r36, %r35;
	st.global.u32 	[%rd18+8], %r37;
	ld.global.u32 	%r38, [%rd20+12];
	ld.global.u32 	%r39, [%rd19+12];
	add.s32 	%r40, %r39, %r38;
	st.global.u32 	[%rd18+12], %r40;
	ld.global.u32 	%r41, [%rd20+16];
	ld.global.u32 	%r42, [%rd19+16];
	add.s32 	%r43, %r42, %r41;
	st.global.u32 	[%rd18+16], %r43;
	ld.global.u32 	%r44, [%rd20+20];
	ld.global.u32 	%r45, [%rd19+20];
	add.s32 	%r46, %r45, %r44;
	st.global.u32 	[%rd18+20], %r46;
	ld.global.u32 	%r47, [%rd20+24];
	ld.global.u32 	%r48, [%rd19+24];
	add.s32 	%r49, %r48, %r47;
	st.global.u32 	[%rd18+24], %r49;
	ld.global.u32 	%r50, [%rd20+28];
	ld.global.u32 	%r51, [%rd19+28];
	add.s32 	%r52, %r51, %r50;
	st.global.u32 	[%rd18+28], %r52;
	add.s32 	%r53, %r53, 16;
	add.s64 	%rd20, %rd20, 64;
	add.s64 	%rd19, %rd19, 64;
	add.s64 	%rd18, %rd18, 64;
	setp.ne.s32 	%p1, %r53, 640000;
	@%p1 bra 	$L__BB0_1;
	ret;

}


// ===== COMPILED SASS (sm_100) =====

	.target	sm_100

	.elftype	@"ET_EXEC"


//--------------------- .note.nv.tkinfo           --------------------------
	.section	.note.nv.tkinfo,"",@"SHT_NOTE"
	.sectionflags	@"SHF_NOTE_NV_TKINFO"
	.tkinfo
        /*0018*/ 	.word	0x00000002
        /*0030*/ 	.string	""
        /*0030*/ 	.string	"ptxas"
        /*0030*/ 	.string	"Cuda compilation tools, release 13.0, V13.0.88"
        /*0030*/ 	.string	"Build cuda_13.0.r13.0/compiler.36424714_0"
        /*0030*/ 	.string	"-arch sm_100 -m 64 "



//--------------------- .note.nv.cuinfo           --------------------------
	.section	.note.nv.cuinfo,"",@"SHT_NOTE"
	.sectionflags	@"SHF_NOTE_NV_CUINFO"
        /*0018*/ 	.short	0x0002
        /*001a*/ 	.short	0x0064
        /*001c*/ 	.short	0x0082
	.zero		2


//--------------------- .nv.info                  --------------------------
	.section	.nv.info,"",@"SHT_CUDA_INFO"
	.align	4


	//----- nvinfo : EIATTR_REGCOUNT
	.align		4
        /*0000*/ 	.byte	0x04, 0x2f
        /*0002*/ 	.short	(.L_1 - .L_0)
	.align		4
.L_0:
        /*0004*/ 	.word	index@(_Z9VectorAddPiS_S_j)
        /*0008*/ 	.word	0x00000012


	//----- nvinfo : EIATTR_FRAME_SIZE
	.align		4
.L_1:
        /*000c*/ 	.byte	0x04, 0x11
        /*000e*/ 	.short	(.L_3 - .L_2)
	.align		4
.L_2:
        /*0010*/ 	.word	index@(_Z9VectorAddPiS_S_j)
        /*0014*/ 	.word	0x00000000


	//----- nvinfo : EIATTR_MIN_STACK_SIZE
	.align		4
.L_3:
        /*0018*/ 	.byte	0x04, 0x12
        /*001a*/ 	.short	(.L_5 - .L_4)
	.align		4
.L_4:
        /*001c*/ 	.word	index@(_Z9VectorAddPiS_S_j)
        /*0020*/ 	.word	0x00000000
.L_5:


//--------------------- .nv.compat                --------------------------
	.section	.nv.compat,"",@"SHT_CUDA_COMPAT_INFO"
	.align	4
        /*0000*/ 	.byte	0x02, 0x09, 0x00, 0x00, 0x02, 0x02, 0x01, 0x00, 0x02, 0x05, 0x05, 0x00, 0x03, 0x07, 0x01, 0x01
        /*0010*/ 	.byte	0x02, 0x03, 0x00, 0x00, 0x02, 0x06, 0x01, 0x00, 0x04, 0x0b, 0x08, 0x00, 0x09, 0x00, 0x00, 0x00
        /*0020*/ 	.byte	0x00, 0x00, 0x00, 0x00


//--------------------- .nv.info._Z9VectorAddPiS_S_j --------------------------
	.section	.nv.info._Z9VectorAddPiS_S_j,"",@"SHT_CUDA_INFO"
	.sectionflags	@""
	.align	4


	//----- nvinfo : EIATTR_CUDA_API_VERSION
	.align		4
        /*0000*/ 	.byte	0x04, 0x37
        /*0002*/ 	.short	(.L_7 - .L_6)
.L_6:
        /*0004*/ 	.word	0x00000082


	//----- nvinfo : EIATTR_KPARAM_INFO
	.align		4
.L_7:
        /*0008*/ 	.byte	0x04, 0x17
        /*000a*/ 	.short	(.L_9 - .L_8)
.L_8:
        /*000c*/ 	.word	0x00000000
        /*0010*/ 	.short	0x0003
        /*0012*/ 	.short	0x0018
        /*0014*/ 	.byte	0x00, 0xf0, 0x11, 0x00


	//----- nvinfo : EIATTR_KPARAM_INFO
	.align		4
.L_9:
        /*0018*/ 	.byte	0x04, 0x17
        /*001a*/ 	.short	(.L_11 - .L_10)
.L_10:
        /*001c*/ 	.word	0x00000000
        /*0020*/ 	.short	0x0002
        /*0022*/ 	.short	0x0010
        /*0024*/ 	.byte	0x00, 0xf5, 0x21, 0x00


	//----- nvinfo : EIATTR_KPARAM_INFO
	.align		4
.L_11:
        /*0028*/ 	.byte	0x04, 0x17
        /*002a*/ 	.short	(.L_13 - .L_12)
.L_12:
        /*002c*/ 	.word	0x00000000
        /*0030*/ 	.short	0x0001
        /*0032*/ 	.short	0x0008
        /*0034*/ 	.byte	0x00, 0xf5, 0x21, 0x00


	//----- nvinfo : EIATTR_KPARAM_INFO
	.align		4
.L_13:
        /*0038*/ 	.byte	0x04, 0x17
        /*003a*/ 	.short	(.L_15 - .L_14)
.L_14:
        /*003c*/ 	.word	0x00000000
        /*0040*/ 	.short	0x0000
        /*0042*/ 	.short	0x0000
        /*0044*/ 	.byte	0x00, 0xf5, 0x21, 0x00


	//----- nvinfo : EIATTR_SPARSE_MMA_MASK
	.align		4
.L_15:
        /*0048*/ 	.byte	0x03, 0x50
        /*004a*/ 	.short	0x0000


	//----- nvinfo : EIATTR_MAXREG_COUNT
	.align		4
        /*004c*/ 	.byte	0x03, 0x1b
        /*004e*/ 	.short	0x00ff


	//----- nvinfo : EIATTR_MERCURY_ISA_VERSION
	.align		4
        /*0050*/ 	.byte	0x03, 0x5f
        /*0052*/ 	.short	0x0101


	//----- nvinfo : EIATTR_VRC_CTA_INIT_COUNT
	.align		4
        /*0054*/ 	.byte	0x02, 0x4a
	.zero		1
	.zero		1


	//----- nvinfo : EIATTR_EXIT_INSTR_OFFSETS
	.align		4
        /*0058*/ 	.byte	0x04, 0x1c
        /*005a*/ 	.short	(.L_17 - .L_16)


	//   ....[0]....
.L_16:
        /*005c*/ 	.word	0x000005c0


	//----- nvinfo : EIATTR_CBANK_PARAM_SIZE
	.align		4
.L_17:
        /*0060*/ 	.byte	0x03, 0x19
        /*0062*/ 	.short	0x001c


	//----- nvinfo : EIATTR_PARAM_CBANK
	.align		4
        /*0064*/ 	.byte	0x04, 0x0a
        /*0066*/ 	.short	(.L_19 - .L_18)
	.align		4
.L_18:
        /*0068*/ 	.word	index@(.nv.constant0._Z9VectorAddPiS_S_j)
        /*006c*/ 	.short	0x0380
        /*006e*/ 	.short	0x001c


	//----- nvinfo : EIATTR_SW_WAR
	.align		4
.L_19:
        /*0070*/ 	.byte	0x04, 0x36
        /*0072*/ 	.short	(.L_21 - .L_20)
.L_20:
        /*0074*/ 	.word	0x00000008
.L_21:


//--------------------- .nv.callgraph             --------------------------
	.section	.nv.callgraph,"",@"SHT_CUDA_CALLGRAPH"
	.align	4
	.sectionentsize	8
	.align		4
        /*0000*/ 	.word	0x00000000
	.align		4
        /*0004*/ 	.word	0xffffffff
	.align		4
        /*0008*/ 	.word	0x00000000
	.align		4
        /*000c*/ 	.word	0xfffffffe
	.align		4
        /*0010*/ 	.word	0x00000000
	.align		4
        /*0014*/ 	.word	0xfffffffd
	.align		4
        /*0018*/ 	.word	0x00000000
	.align		4
        /*001c*/ 	.word	0xfffffffc


//--------------------- .text._Z9VectorAddPiS_S_j --------------------------
	.section	.text._Z9VectorAddPiS_S_j,"ax",@progbits
	.align	128
        .global         _Z9VectorAddPiS_S_j
        .type           _Z9VectorAddPiS_S_j,@function
        .size           _Z9VectorAddPiS_S_j,(.L_x_2 - _Z9VectorAddPiS_S_j)
        .other          _Z9VectorAddPiS_S_j,@"STO_CUDA_ENTRY STV_DEFAULT"
_Z9VectorAddPiS_S_j:
.text._Z9VectorAddPiS_S_j:
[----:B------:R-:W-:Y:S01]  /*0000*/  LDC R1, c[0x0][0x37c] ;  /* 0x0000df00ff017b82 */ /* 0x000fe20000000800 */
[----:B------:R-:W0:Y:S01]  /*0010*/  S2R R2, SR_TID.X ;  /* 0x0000000000027919 */ /* 0x000e220000002100 */
[----:B------:R-:W1:Y:S01]  /*0020*/  LDCU.128 UR8, c[0x0][0x380] ;  /* 0x00007000ff0877ac */ /* 0x000e620008000c00 */
[----:B------:R-:W2:Y:S01]  /*0030*/  LDCU.64 UR4, c[0x0][0x390] ;  /* 0x00007200ff0477ac */ /* 0x000ea20008000a00 */
[----:B------:R-:W3:Y:S01]  /*0040*/  LDCU.64 UR6, c[0x0][0x358] ;  /* 0x00006b00ff0677ac */ /* 0x000ee20008000a00 */
[----:B0-----:R-:W-:-:S03]  /*0050*/  IMAD.WIDE.U32 R2, R2, 0x271000, RZ ;  /* 0x0027100002027825 */ /* 0x001fc600078e00ff */
[----:B------:R-:W-:-:S04]  /*0060*/  LOP3.LUT R8, R2, 0x20, RZ, 0xfc, !PT ;  /* 0x0000002002087812 */ /* 0x000fc800078efcff */
[C---:B-1----:R-:W-:Y:S02]  /*0070*/  IADD3 R10, P0, PT, R8.reuse, UR8, RZ ;  /* 0x00000008080a7c10 */ /* 0x042fe4000ff1e0ff */
[C---:B------:R-:W-:Y:S02]  /*0080*/  IADD3 R0, P1, PT, R8.reuse, UR10, RZ ;  /* 0x0000000a08007c10 */ /* 0x040fe4000ff3e0ff */
[----:B--2---:R-:W-:Y:S01]  /*0090*/  IADD3 R8, P2, PT, R8, UR4, RZ ;  /* 0x0000000408087c10 */ /* 0x004fe2000ff5e0ff */
[----:B------:R-:W-:Y:S01]  /*00a0*/  UMOV UR4, URZ ;  /* 0x000000ff00047c82 */ /* 0x000fe20008000000 */
[C---:B------:R-:W-:Y:S02]  /*00b0*/  IADD3.X R5, PT, PT, R3.reuse, UR9, RZ, P0, !PT ;  /* 0x0000000903057c10 */ /* 0x040fe400087fe4ff */
[C---:B------:R-:W-:Y:S02]  /*00c0*/  IADD3.X R9, PT, PT, R3.reuse, UR11, RZ, P1, !PT ;  /* 0x0000000b03097c10 */ /* 0x040fe40008ffe4ff */
[----:B---3--:R-:W-:-:S07]  /*00d0*/  IADD3.X R11, PT, PT, R3, UR5, RZ, P2, !PT ;  /* 0x00000005030b7c10 */ /* 0x008fce00097fe4ff */
.L_x_0:
[----:B------:R-:W-:Y:S01]  /*00e0*/  IMAD.MOV.U32 R4, RZ, RZ, R10 ;  /* 0x000000ffff047224 */ /* 0x000fe200078e000a */
[----:B------:R-:W-:Y:S01]  /*00f0*/  MOV R3, R9 ;  /* 0x0000000900037202 */ /* 0x000fe20000000f00 */
[----:B------:R-:W-:-:S03]  /*0100*/  IMAD.MOV.U32 R2, RZ, RZ, R0 ;  /* 0x000000ffff027224 */ /* 0x000fc600078e0000 */
[----:B------:R-:W2:Y:S04]  /*0110*/  LDG.E R0, desc[UR6][R4.64+-0x20] ;  /* 0xffffe00604007981 */ /* 0x000ea8000c1e1900 */
[----:B-1----:R-:W2:Y:S01]  /*0120*/  LDG.E R7, desc[UR6][R2.64+-0x20] ;  /* 0xffffe00602077981 */ /* 0x002ea2000c1e1900 */
[----:B------:R-:W-:Y:S02]  /*0130*/  IMAD.MOV.U32 R6, RZ, RZ, R8 ;  /* 0x000000ffff067224 */ /* 0x000fe400078e0008 */
[----:B--2---:R-:W-:Y:S01]  /*0140*/  IMAD.IADD R9, R0, 0x1, R7 ;  /* 0x0000000100097824 */ /* 0x004fe200078e0207 */
[----:B------:R-:W-:-:S05]  /*0150*/  MOV R7, R11 ;  /* 0x0000000b00077202 */ /* 0x000fca0000000f00 */
[----:B------:R0:W-:Y:S04]  /*0160*/  STG.E desc[UR6][R6.64+-0x20], R9 ;  /* 0xffffe00906007986 */ /* 0x0001e8000c101906 */
[----:B------:R-:W2:Y:S04]  /*0170*/  LDG.E R0, desc[UR6][R4.64+-0x1c] ;  /* 0xffffe40604007981 */ /* 0x000ea8000c1e1900 */
[----:B------:R-:W2:Y:S02]  /*0180*/  LDG.E R11, desc[UR6][R2.64+-0x1c] ;  /* 0xffffe406020b7981 */ /* 0x000ea4000c1e1900 */
[----:B--2---:R-:W-:-:S05]  /*0190*/  IMAD.IADD R11, R0, 0x1, R11 ;  /* 0x00000001000b7824 */ /* 0x004fca00078e020b */
[----:B------:R1:W-:Y:S04]  /*01a0*/  STG.E desc[UR6][R6.64+-0x1c], R11 ;  /* 0xffffe40b06007986 */ /* 0x0003e8000c101906 */
[----:B------:R-:W2:Y:S04]  /*01b0*/  LDG.E R0, desc[UR6][R4.64+-0x18] ;  /* 0xffffe80604007981 */ /* 0x000ea8000c1e1900 */
[----:B------:R-:W2:Y:S02]  /*01c0*/  LDG.E R13, desc[UR6][R2.64+-0x18] ;  /* 0xffffe806020d7981 */ /* 0x000ea4000c1e1900 */
[----:B--2---:R-:W-:-:S05]  /*01d0*/  IMAD.IADD R13, R0, 0x1, R13 ;  /* 0x00000001000d7824 */ /* 0x004fca00078e020d */
[----:B------:R2:W-:Y:S04]  /*01e0*/  STG.E desc[UR6][R6.64+-0x18], R13 ;  /* 0xffffe80d06007986 */ /* 0x0005e8000c101906 */
[----:B------:R-:W3:Y:S04]  /*01f0*/  LDG.E R0, desc[UR6][R4.64+-0x14] ;  /* 0xffffec0604007981 */ /* 0x000ee8000c1e1900 */
[----:B------:R-:W3:Y:S02]  /*0200*/  LDG.E R15, desc[UR6][R2.64+-0x14] ;  /* 0xffffec06020f7981 */ /* 0x000ee4000c1e1900 */
[----:B---3--:R-:W-:-:S05]  /*0210*/  IADD3 R15, PT, PT, R0, R15, RZ ;  /* 0x0000000f000f7210 */ /* 0x008fca0007ffe0ff */
[----:B------:R3:W-:Y:S04]  /*0220*/  STG.E desc[UR6][R6.64+-0x14], R15 ;  /* 0xffffec0f06007986 */ /* 0x0007e8000c101906 */
[----:B------:R-:W4:Y:S04]  /*0230*/  LDG.E R0, desc[UR6][R4.64+-0x10] ;  /* 0xfffff00604007981 */ /* 0x000f28000c1e1900 */
[----:B0-----:R-:W4:Y:S02]  /*0240*/  LDG.E R9, desc[UR6][R2.64+-0x10] ;  /* 0xfffff00602097981 */ /* 0x001f24000c1e1900 */
[----:B----4-:R-:W-:-:S05]  /*0250*/  IMAD.IADD R9, R0, 0x1, R9 ;  /* 0x0000000100097824 */ /* 0x010fca00078e0209 */
[----:B------:R0:W-:Y:S04]  /*0260*/  STG.E desc[UR6][R6.64+-0x10], R9 ;  /* 0xfffff00906007986 */ /* 0x0001e8000c101906 */
[----:B------:R-:W4:Y:S04]  /*0270*/  LDG.E R0, desc[UR6][R4.64+-0xc] ;  /* 0xfffff40604007981 */ /* 0x000f28000c1e1900 */
[----:B-1----:R-:W4:Y:S02]  /*0280*/  LDG.E R11, desc[UR6][R2.64+-0xc] ;  /* 0xfffff406020b7981 */ /* 0x002f24000c1e1900 */
[----:B----4-:R-:W-:-:S05]  /*0290*/  IMAD.IADD R11, R0, 0x1, R11 ;  /* 0x00000001000b7824 */ /* 0x010fca00078e020b */
[----:B------:R1:W-:Y:S04]  /*02a0*/  STG.E desc[UR6][R6.64+-0xc], R11 ;  /* 0xfffff40b06007986 */ /* 0x0003e8000c101906 */
[----:B------:R-:W4:Y:S04]  /*02b0*/  LDG.E R0, desc[UR6][R4.64+-0x8] ;  /* 0xfffff80604007981 */ /* 0x000f28000c1e1900 */
[----:B--2---:R-:W4:Y:S02]  /*02c0*/  LDG.E R13, desc[UR6][R2.64+-0x8] ;  /* 0xfffff806020d7981 */ /* 0x004f24000c1e1900 */
[----:B----4-:R-:W-:-:S05]  /*02d0*/  IADD3 R13, PT, PT, R0, R13, RZ ;  /* 0x0000000d000d7210 */ /* 0x010fca0007ffe0ff */
[----:B------:R2:W-:Y:S04]  /*02e0*/  STG.E desc[UR6][R6.64+-0x8], R13 ;  /* 0xfffff80d06007986 */ /* 0x0005e8000c101906 */
[----:B------:R-:W4:Y:S04]  /*02f0*/  LDG.E R0, desc[UR6][R4.64+-0x4] ;  /* 0xfffffc0604007981 */ /* 0x000f28000c1e1900 */
[----:B---3--:R-:W4:Y:S02]  /*0300*/  LDG.E R15, desc[UR6][R2.64+-0x4] ;  /* 0xfffffc06020f7981 */ /* 0x008f24000c1e1900 */
[----:B----4-:R-:W-:-:S05]  /*0310*/  IMAD.IADD R15, R0, 0x1, R15 ;  /* 0x00000001000f7824 */ /* 0x010fca00078e020f */
[----:B------:R3:W-:Y:S04]  /*0320*/  STG.E desc[UR6][R6.64+-0x4], R15 ;  /* 0xfffffc0f06007986 */ /* 0x0007e8000c101906 */
[----:B------:R-:W4:Y:S04]  /*0330*/  LDG.E R0, desc[UR6][R4.64] ;  /* 0x0000000604007981 */ /* 0x000f28000c1e1900 */
[----:B0-----:R-:W4:Y:S02]  /*0340*/  LDG.E R9, desc[UR6][R2.64] ;  /* 0x0000000602097981 */ /* 0x001f24000c1e1900 */
[----:B----4-:R-:W-:-:S05]  /*0350*/  IMAD.IADD R9, R0, 0x1, R9 ;  /* 0x0000000100097824 */ /* 0x010fca00078e0209 */
[----:B------:R0:W-:Y:S04]  /*0360*/  STG.E desc[UR6][R6.64], R9 ;  /* 0x0000000906007986 */ /* 0x0001e8000c101906 */
[----:B------:R-:W4:Y:S04]  /*0370*/  LDG.E R0, desc[UR6][R4.64+0x4] ;  /* 0x0000040604007981 */ /* 0x000f28000c1e1900 */
[----:B-1----:R-:W4:Y:S02]  /*0380*/  LDG.E R11, desc[UR6][R2.64+0x4] ;  /* 0x00000406020b7981 */ /* 0x002f24000c1e1900 */
[----:B----4-:R-:W-:-:S05]  /*0390*/  IADD3 R11, PT, PT, R0, R11, RZ ;  /* 0x0000000b000b7210 */ /* 0x010fca0007ffe0ff */
[----:B------:R1:W-:Y:S04]  /*03a0*/  STG.E desc[UR6][R6.64+0x4], R11 ;  /* 0x0000040b06007986 */ /* 0x0003e8000c101906 */
[----:B------:R-:W4:Y:S04]  /*03b0*/  LDG.E R0, desc[UR6][R4.64+0x8] ;  /* 0x0000080604007981 */ /* 0x000f28000c1e1900 */
[----:B--2---:R-:W4:Y:S02]  /*03c0*/  LDG.E R13, desc[UR6][R2.64+0x8] ;  /* 0x00000806020d7981 */ /* 0x004f24000c1e1900 */
[----:B----4-:R-:W-:-:S05]  /*03d0*/  IMAD.IADD R13, R0, 0x1, R13 ;  /* 0x00000001000d7824 */ /* 0x010fca00078e020d */
[----:B------:R2:W-:Y:S04]  /*03e0*/  STG.E desc[UR6][R6.64+0x8], R13 ;  /* 0x0000080d06007986 */ /* 0x0005e8000c101906 */
[----:B------:R-:W4:Y:S04]  /*03f0*/  LDG.E R0, desc[UR6][R4.64+0xc] ;  /* 0x00000c0604007981 */ /* 0x000f28000c1e1900 */
[----:B---3--:R-:W4:Y:S02]  /*0400*/  LDG.E R15, desc[UR6][R2.64+0xc] ;  /* 0x00000c06020f7981 */ /* 0x008f24000c1e1900 */
[----:B----4-:R-:W-:-:S05]  /*0410*/  IMAD.IADD R15, R0, 0x1, R15 ;  /* 0x00000001000f7824 */ /* 0x010fca00078e020f */
[----:B------:R3:W-:Y:S04]  /*0420*/  STG.E desc[UR6][R6.64+0xc], R15 ;  /* 0x00000c0f06007986 */ /* 0x0007e8000c101906 */
[----:B------:R-:W4:Y:S04]  /*0430*/  LDG.E R0, desc[UR6][R4.64+0x10] ;  /* 0x0000100604007981 */ /* 0x000f28000c1e1900 */
[----:B0-----:R-:W4:Y:S02]  /*0440*/  LDG.E R9, desc[UR6][R2.64+0x10] ;  /* 0x0000100602097981 */ /* 0x001f24000c1e1900 */
[----:B----4-:R-:W-:-:S05]  /*0450*/  IADD3 R9, PT, PT, R0, R9, RZ ;  /* 0x0000000900097210 */ /* 0x010fca0007ffe0ff */
[----:B------:R-:W-:Y:S04]  /*0460*/  STG.E desc[UR6][R6.64+0x10], R9 ;  /* 0x0000100906007986 */ /* 0x000fe8000c101906 */
        /* <DEDUP_REMOVED lines=8> */
[----:B------:R2:W4:Y:S04]  /*04f0*/  LDG.E R0, desc[UR6][R4.64+0x1c] ;  /* 0x00001c0604007981 */ /* 0x000528000c1e1900 */
[----:B---3--:R-:W4:Y:S01]  /*0500*/  LDG.E R15, desc[UR6][R2.64+0x1c] ;  /* 0x00001c06020f7981 */ /* 0x008f22000c1e1900 */
[----:B------:R-:W-:Y:S01]  /*0510*/  UIADD3 UR4, UPT, UPT, UR4, 0x10, URZ ;  /* 0x0000001004047890 */ /* 0x000fe2000fffe0ff */
[----:B------:R-:W-:-:S02]  /*0520*/  IADD3 R10, P0, PT, R4, 0x40, RZ ;  /* 0x00000040040a7810 */ /* 0x000fc40007f1e0ff */
[----:B------:R-:W-:Y:S01]  /*0530*/  IADD3 R8, P2, PT, R6, 0x40, RZ ;  /* 0x0000004006087810 */ /* 0x000fe20007f5e0ff */
[----:B------:R-:W-:Y:S01]  /*0540*/  UISETP.NE.AND UP0, UPT, UR4, 0x9c400, UPT ;  /* 0x0009c4000400788c */ /* 0x000fe2000bf05270 */
[----:B--2---:R-:W-:Y:S02]  /*0550*/  IADD3.X R5, PT, PT, RZ, R5, RZ, P0, !PT ;  /* 0x00000005ff057210 */ /* 0x004fe400007fe4ff */
[----:B0-----:R-:W-:Y:S01]  /*0560*/  IADD3.X R11, PT, PT, RZ, R7, RZ, P2, !PT ;  /* 0x00000007ff0b7210 */ /* 0x001fe200017fe4ff */
[----:B----4-:R-:W-:Y:S01]  /*0570*/  IMAD.IADD R15, R0, 0x1, R15 ;  /* 0x00000001000f7824 */ /* 0x010fe200078e020f */
[----:B------:R-:W-:-:S04]  /*0580*/  IADD3 R0, P1, PT, R2, 0x40, RZ ;  /* 0x0000004002007810 */ /* 0x000fc80007f3e0ff */
[----:B------:R1:W-:Y:S01]  /*0590*/  STG.E desc[UR6][R6.64+0x1c], R15 ;  /* 0x00001c0f06007986 */ /* 0x0003e2000c101906 */
[----:B------:R-:W-:Y:S01]  /*05a0*/  IMAD.X R9, RZ, RZ, R3, P1 ;  /* 0x000000ffff097224 */ /* 0x000fe200008e0603 */
[----:B------:R-:W-:Y:S07]  /*05b0*/  BRA.U UP0, `(.L_x_0) ;  /* 0xfffffff900c87547 */ /* 0x000fee000b83ffff */
[----:B------:R-:W-:Y:S05]  /*05c0*/  EXIT ;  /* 0x000000000000794d */ /* 0x000fea0003800000 */
.L_x_1:
[----:B------:R-:W-:-:S00]  /*05d0*/  BRA `(.L_x_1) ;  /* 0xfffffffc00fc7947 */ /* 0x000fc0000383ffff */
[----:B------:R-:W-:-:S00]  /*05e0*/  NOP ;  /* 0x0000000000007918 */ /* 0x000fc00000000000 */
        /* <DEDUP_REMOVED lines=9> */
.L_x_2:


//--------------------- .nv.shared.reserved.0     --------------------------
	.section	.nv.shared.reserved.0,"aw",@nobits
	.weak		__nv_reservedSMEM_offset_0_alias
	.size		__nv_reservedSMEM_offset_0_alias, 0, 64
	.other		__nv_reservedSMEM_offset_0_alias,@"STO_CUDA_RESERVED_SHARED STV_DEFAULT"
__nv_reservedSMEM_offset_0_alias:
	.zero		0
	.zero		64


//--------------------- .nv.constant0._Z9VectorAddPiS_S_j --------------------------
	.section	.nv.constant0._Z9VectorAddPiS_S_j,"a",@progbits
	.sectionflags	@""
	.align	4
.nv.constant0._Z9VectorAddPiS_S_j:
	.zero		924


//--------------------- SYMBOLS --------------------------

	.type		.nv.reservedSmem.offset0,@object
	.size		.nv.reservedSmem.offset0,0x4
